//
// Generated by NVIDIA NVVM Compiler
//
// Compiler Build ID: CL-36424714
// Cuda compilation tools, release 13.0, V13.0.88
// Based on NVVM 20.0.0
//

.version 9.0
.target sm_100
.address_size 64

	// .globl	default_function_kernel_1

.visible .entry default_function_kernel_1(
	.param .u64 .ptr .align 1 default_function_kernel_1_param_0,
	.param .u64 .ptr .align 1 default_function_kernel_1_param_1
)
{
	.reg .pred 	%p<7>;
	.reg .b32 	%r<9>;
	.reg .b32 	%f<41>;
	.reg .b64 	%rd<9>;

	ld.param.u64 	%rd1, [default_function_kernel_1_param_0];
	ld.param.u64 	%rd2, [default_function_kernel_1_param_1];
	cvta.to.global.u64 	%rd3, %rd2;
	mov.u32 	%r1, %ctaid.x;
	mul.wide.u32 	%rd4, %r1, 4;
	add.s64 	%rd5, %rd3, %rd4;
	ld.global.nc.f32 	%f1, [%rd5];
	mov.f32 	%f6, 0f3F800000;
	sub.rn.f32 	%f7, %f1, %f6;
	mov.b32 	%r2, %f7;
	setp.gt.u32 	%p1, %r2, 1258291200;
	fma.rn.f32 	%f8, %f1, %f1, 0fBF800000;
	rsqrt.approx.ftz.f32 	%f9, %f8;
	mul.f32 	%f10, %f8, %f9;
	mul.f32 	%f11, %f9, 0f3F000000;
	neg.f32 	%f12, %f10;
	fma.rn.f32 	%f13, %f12, %f10, %f8;
	fma.rn.f32 	%f14, %f13, %f11, %f10;
	setp.eq.f32 	%p2, %f8, 0f00000000;
	selp.f32 	%f15, 0f00000000, %f14, %p2;
	selp.f32 	%f16, 0fBF800001, %f15, %p1;
	add.f32 	%f2, %f7, %f16;
	add.rz.f32 	%f17, %f2, %f6;
	mov.b32 	%r4, %f17;
	add.s32 	%r5, %r4, -1061158912;
	and.b32  	%r6, %r5, -8388608;
	mov.b32 	%r3, %f2;
	sub.s32 	%r7, %r3, %r6;
	mov.b32 	%f18, %r7;
	sub.s32 	%r8, 1082130432, %r6;
	mov.b32 	%f19, %r8;
	fma.rn.f32 	%f20, %f19, 0f3E800000, 0fBF800000;
	add.f32 	%f21, %f20, %f18;
	cvt.rn.f32.s32 	%f22, %r6;
	mul.f32 	%f23, %f22, 0f34000000;
	fma.rn.f32 	%f24, %f21, 0fBD39BF78, 0f3DD80012;
	fma.rn.f32 	%f25, %f24, %f21, 0fBE0778E0;
	fma.rn.f32 	%f26, %f25, %f21, 0f3E146475;
	fma.rn.f32 	%f27, %f26, %f21, 0fBE2A68DD;
	fma.rn.f32 	%f28, %f27, %f21, 0f3E4CAF9E;
	fma.rn.f32 	%f29, %f28, %f21, 0fBE800042;
	fma.rn.f32 	%f30, %f29, %f21, 0f3EAAAAE6;
	fma.rn.f32 	%f31, %f30, %f21, 0fBF000000;
	mul.f32 	%f32, %f21, %f31;
	fma.rn.f32 	%f33, %f32, %f21, %f21;
	fma.rn.f32 	%f40, %f23, 0f3F317218, %f33;
	setp.lt.u32 	%p3, %r3, 2139095040;
	@%p3 bra 	$L__BB0_2;
	setp.gt.s32 	%p4, %r3, -1082130432;
	fma.rn.f32 	%f34, %f2, 0f7F800000, 0f7F800000;
	selp.f32 	%f35, %f34, %f40, %p4;
	setp.eq.f32 	%p5, %f2, 0f00000000;
	selp.f32 	%f40, 0f80000000, %f35, %p5;
$L__BB0_2:
	setp.gt.u32 	%p6, %r2, 1258291200;
	cvta.to.global.u64 	%rd6, %rd1;
	add.f32 	%f36, %f40, 0f3F317218;
	selp.f32 	%f37, %f36, %f40, %p6;
	sub.f32 	%f38, %f1, %f37;
	cos.approx.f32 	%f39, %f38;
	add.s64 	%rd8, %rd6, %rd4;
	st.global.f32 	[%rd8], %f39;
	ret;

}
	// .globl	default_function_kernel_2
.visible .entry default_function_kernel_2(
	.param .u64 .ptr .align 1 default_function_kernel_2_param_0,
	.param .u64 .ptr .align 1 default_function_kernel_2_param_1,
	.param .u64 .ptr .align 1 default_function_kernel_2_param_2
)
.maxntid 32
{
	.reg .pred 	%p<21>;
	.reg .b32 	%r<31>;
	.reg .b32 	%f<83>;
	.reg .b64 	%rd<12>;

	ld.param.u64 	%rd1, [default_function_kernel_2_param_0];
	ld.param.u64 	%rd2, [default_function_kernel_2_param_1];
	ld.param.u64 	%rd3, [default_function_kernel_2_param_2];
	cvta.to.global.u64 	%rd4, %rd3;
	cvta.to.global.u64 	%rd5, %rd2;
	mov.u32 	%r13, %ctaid.x;
	shl.b32 	%r14, %r13, 5;
	mov.u32 	%r15, %tid.x;
	or.b32  	%r1, %r14, %r15;
	mul.wide.u32 	%rd6, %r1, 4;
	add.s64 	%rd7, %rd5, %rd6;
	ld.global.nc.f32 	%f1, [%rd7];
	add.s64 	%rd8, %rd4, %rd6;
	ld.global.nc.f32 	%f26, [%rd8];
	abs.f32 	%f2, %f26;
	abs.f32 	%f81, %f1;
	setp.lt.f32 	%p1, %f81, %f2;
	@%p1 bra 	$L__BB1_12;
	mul.f32 	%f4, %f2, 0f4B000000;
	setp.gtu.f32 	%p2, %f81, %f4;
	@%p2 bra 	$L__BB1_8;
	div.approx.f32 	%f27, %f81, %f2;
	cvt.rzi.f32.f32 	%f79, %f27;
	neg.f32 	%f6, %f2;
	fma.rn.f32 	%f7, %f6, %f79, %f81;
	mov.b32 	%r2, %f7;
	mov.b32 	%r16, %f2;
	setp.lt.u32 	%p3, %r2, %r16;
	@%p3 bra 	$L__BB1_7;
	setp.lt.u32 	%p4, %r2, -2147483647;
	@%p4 bra 	$L__BB1_5;
	add.f32 	%f32, %f79, 0fBF800000;
	setp.lt.f32 	%p7, %f7, %f6;
	add.f32 	%f33, %f32, 0fBF800000;
	selp.f32 	%f79, %f33, %f32, %p7;
	bra.uni 	$L__BB1_7;
$L__BB1_5:
	add.f32 	%f79, %f79, 0f3F800000;
	add.f32 	%f28, %f2, %f2;
	setp.ltu.f32 	%p5, %f7, %f28;
	@%p5 bra 	$L__BB1_7;
	add.f32 	%f29, %f79, 0f3F800000;
	fma.rn.f32 	%f30, %f2, 0fC0400000, %f7;
	setp.ge.f32 	%p6, %f30, 0f00000000;
	add.f32 	%f31, %f29, 0f3F800000;
	selp.f32 	%f79, %f31, %f29, %p6;
$L__BB1_7:
	fma.rn.f32 	%f81, %f6, %f79, %f81;
	bra.uni 	$L__BB1_12;
$L__BB1_8:
	mov.b32 	%r3, %f81;
	mov.b32 	%r17, %f4;
	and.b32  	%r4, %r17, -8388608;
	and.b32  	%r18, %r3, 8388607;
	or.b32  	%r29, %r18, 1065353216;
	and.b32  	%r19, %r17, 8388607;
	or.b32  	%r6, %r19, 1065353216;
	mov.b32 	%f80, %r29;
	sub.s32 	%r20, %r3, %r4;
	add.s32 	%r21, %r20, 192937984;
	and.b32  	%r30, %r21, -8388608;
	setp.eq.s32 	%p8, %r30, 0;
	@%p8 bra 	$L__BB1_11;
	mov.b32 	%f34, %r6;
	rcp.approx.ftz.f32 	%f14, %f34;
	neg.f32 	%f15, %f34;
$L__BB1_10:
	min.u32 	%r22, %r30, 192937984;
	add.s32 	%r23, %r29, %r22;
	mov.b32 	%f35, %r23;
	mul.f32 	%f36, %f14, %f35;
	fma.rn.f32 	%f37, %f15, %f36, %f35;
	fma.rn.f32 	%f38, %f37, %f14, %f36;
	fma.rn.f32 	%f39, %f15, %f38, %f35;
	fma.rz.f32 	%f40, %f39, %f14, %f38;
	cvt.rzi.f32.f32 	%f41, %f40;
	fma.rn.f32 	%f80, %f15, %f41, %f35;
	sub.s32 	%r30, %r30, %r22;
	mov.b32 	%r29, %f80;
	setp.ne.s32 	%p9, %r30, 0;
	setp.ne.s32 	%p10, %r29, 0;
	and.pred  	%p11, %p9, %p10;
	@%p11 bra 	$L__BB1_10;
$L__BB1_11:
	mov.b32 	%f43, %r4;
	setp.leu.f32 	%p12, %f2, 0f00000000;
	setp.gt.u32 	%p13, %r3, 2139095039;
	selp.f32 	%f44, 0f7FFFFFFF, %f43, %p13;
	selp.f32 	%f45, 0f7FFFFFFF, %f44, %p12;
	mul.f32 	%f46, %f80, 0f34000000;
	mul.f32 	%f81, %f45, %f46;
$L__BB1_12:
	abs.f32 	%f47, %f81;
	setp.nan.f32 	%p14, %f47, %f47;
	copysign.f32 	%f48, %f1, %f81;
	selp.f32 	%f20, %f81, %f48, %p14;
	abs.f32 	%f21, %f20;
	fma.rn.f32 	%f49, %f20, %f20, 0f3F800000;
	rsqrt.approx.ftz.f32 	%f50, %f49;
	fma.rn.f32 	%f51, %f49, %f50, 0f3F800000;
	rcp.approx.ftz.f32 	%f52, %f51;
	mul.f32 	%f53, %f21, %f52;
	fma.rn.f32 	%f54, %f21, %f53, %f21;
	setp.gt.f32 	%p15, %f21, 0f4B000000;
	selp.f32 	%f22, %f21, %f54, %p15;
	mov.f32 	%f55, 0f3F800000;
	add.rz.f32 	%f56, %f22, %f55;
	mov.b32 	%r24, %f56;
	add.s32 	%r25, %r24, -1061158912;
	and.b32  	%r26, %r25, -8388608;
	mov.b32 	%r12, %f22;
	sub.s32 	%r27, %r12, %r26;
	mov.b32 	%f57, %r27;
	sub.s32 	%r28, 1082130432, %r26;
	mov.b32 	%f58, %r28;
	fma.rn.f32 	%f59, %f58, 0f3E800000, 0fBF800000;
	add.f32 	%f60, %f59, %f57;
	cvt.rn.f32.s32 	%f61, %r26;
	mul.f32 	%f62, %f61, 0f34000000;
	fma.rn.f32 	%f63, %f60, 0fBD39BF78, 0f3DD80012;
	fma.rn.f32 	%f64, %f63, %f60, 0fBE0778E0;
	fma.rn.f32 	%f65, %f64, %f60, 0f3E146475;
	fma.rn.f32 	%f66, %f65, %f60, 0fBE2A68DD;
	fma.rn.f32 	%f67, %f66, %f60, 0f3E4CAF9E;
	fma.rn.f32 	%f68, %f67, %f60, 0fBE800042;
	fma.rn.f32 	%f69, %f68, %f60, 0f3EAAAAE6;
	fma.rn.f32 	%f70, %f69, %f60, 0fBF000000;
	mul.f32 	%f71, %f60, %f70;
	fma.rn.f32 	%f72, %f71, %f60, %f60;
	fma.rn.f32 	%f82, %f62, 0f3F317218, %f72;
	setp.lt.u32 	%p16, %r12, 2139095040;
	@%p16 bra 	$L__BB1_14;
	setp.gt.s32 	%p17, %r12, -1082130432;
	fma.rn.f32 	%f73, %f22, 0f7F800000, 0f7F800000;
	selp.f32 	%f74, %f73, %f82, %p17;
	setp.eq.f32 	%p18, %f22, 0f00000000;
	selp.f32 	%f82, 0f80000000, %f74, %p18;
$L__BB1_14:
	setp.gt.f32 	%p19, %f21, 0f4B000000;
	cvta.to.global.u64 	%rd9, %rd1;
	add.f32 	%f75, %f82, 0f3F317218;
	selp.f32 	%f76, %f75, %f82, %p19;
	setp.num.f32 	%p20, %f21, %f21;
	copysign.f32 	%f77, %f20, %f76;
	selp.f32 	%f78, %f77, %f76, %p20;
	add.s64 	%rd11, %rd9, %rd6;
	st.global.f32 	[%rd11], %f78;
	ret;

}
	// .globl	default_function_kernel_3
.visible .entry default_function_kernel_3(
	.param .u64 .ptr .align 1 default_function_kernel_3_param_0,
	.param .u64 .ptr .align 1 default_function_kernel_3_param_1,
	.param .u64 .ptr .align 1 default_function_kernel_3_param_2
)
.maxntid 32
{
	.reg .pred 	%p<21>;
	.reg .b32 	%r<32>;
	.reg .b32 	%f<84>;
	.reg .b64 	%rd<12>;

	ld.param.u64 	%rd1, [default_function_kernel_3_param_0];
	ld.param.u64 	%rd2, [default_function_kernel_3_param_1];
	ld.param.u64 	%rd3, [default_function_kernel_3_param_2];
	cvta.to.global.u64 	%rd4, %rd3;
	cvta.to.global.u64 	%rd5, %rd2;
	mov.u32 	%r14, %ctaid.x;
	shl.b32 	%r15, %r14, 5;
	mov.u32 	%r16, %tid.x;
	or.b32  	%r1, %r15, %r16;
	mul.wide.u32 	%rd6, %r1, 4;
	add.s64 	%rd7, %rd5, %rd6;
	ld.global.nc.f32 	%f1, [%rd7];
	add.s64 	%rd8, %rd4, %rd6;
	ld.global.nc.f32 	%f24, [%rd8];
	abs.f32 	%f2, %f24;
	abs.f32 	%f82, %f1;
	setp.lt.f32 	%p1, %f82, %f2;
	@%p1 bra 	$L__BB2_12;
	mul.f32 	%f4, %f2, 0f4B000000;
	setp.gtu.f32 	%p2, %f82, %f4;
	@%p2 bra 	$L__BB2_8;
	div.approx.f32 	%f25, %f82, %f2;
	cvt.rzi.f32.f32 	%f80, %f25;
	neg.f32 	%f6, %f2;
	fma.rn.f32 	%f7, %f6, %f80, %f82;
	mov.b32 	%r2, %f7;
	mov.b32 	%r17, %f2;
	setp.lt.u32 	%p3, %r2, %r17;
	@%p3 bra 	$L__BB2_7;
	setp.lt.u32 	%p4, %r2, -2147483647;
	@%p4 bra 	$L__BB2_5;
	add.f32 	%f30, %f80, 0fBF800000;
	setp.lt.f32 	%p7, %f7, %f6;
	add.f32 	%f31, %f30, 0fBF800000;
	selp.f32 	%f80, %f31, %f30, %p7;
	bra.uni 	$L__BB2_7;
$L__BB2_5:
	add.f32 	%f80, %f80, 0f3F800000;
	add.f32 	%f26, %f2, %f2;
	setp.ltu.f32 	%p5, %f7, %f26;
	@%p5 bra 	$L__BB2_7;
	add.f32 	%f27, %f80, 0f3F800000;
	fma.rn.f32 	%f28, %f2, 0fC0400000, %f7;
	setp.ge.f32 	%p6, %f28, 0f00000000;
	add.f32 	%f29, %f27, 0f3F800000;
	selp.f32 	%f80, %f29, %f27, %p6;
$L__BB2_7:
	fma.rn.f32 	%f82, %f6, %f80, %f82;
	bra.uni 	$L__BB2_12;
$L__BB2_8:
	mov.b32 	%r3, %f82;
	mov.b32 	%r18, %f4;
	and.b32  	%r4, %r18, -8388608;
	and.b32  	%r19, %r3, 8388607;
	or.b32  	%r30, %r19, 1065353216;
	and.b32  	%r20, %r18, 8388607;
	or.b32  	%r6, %r20, 1065353216;
	mov.b32 	%f81, %r30;
	sub.s32 	%r21, %r3, %r4;
	add.s32 	%r22, %r21, 192937984;
	and.b32  	%r31, %r22, -8388608;
	setp.eq.s32 	%p8, %r31, 0;
	@%p8 bra 	$L__BB2_11;
	mov.b32 	%f32, %r6;
	rcp.approx.ftz.f32 	%f14, %f32;
	neg.f32 	%f15, %f32;
$L__BB2_10:
	min.u32 	%r23, %r31, 192937984;
	add.s32 	%r24, %r30, %r23;
	mov.b32 	%f33, %r24;
	mul.f32 	%f34, %f14, %f33;
	fma.rn.f32 	%f35, %f15, %f34, %f33;
	fma.rn.f32 	%f36, %f35, %f14, %f34;
	fma.rn.f32 	%f37, %f15, %f36, %f33;
	fma.rz.f32 	%f38, %f37, %f14, %f36;
	cvt.rzi.f32.f32 	%f39, %f38;
	fma.rn.f32 	%f81, %f15, %f39, %f33;
	sub.s32 	%r31, %r31, %r23;
	mov.b32 	%r30, %f81;
	setp.ne.s32 	%p9, %r31, 0;
	setp.ne.s32 	%p10, %r30, 0;
	and.pred  	%p11, %p9, %p10;
	@%p11 bra 	$L__BB2_10;
$L__BB2_11:
	mov.b32 	%f41, %r4;
	setp.leu.f32 	%p12, %f2, 0f00000000;
	setp.gt.u32 	%p13, %r3, 2139095039;
	selp.f32 	%f42, 0f7FFFFFFF, %f41, %p13;
	selp.f32 	%f43, 0f7FFFFFFF, %f42, %p12;
	mul.f32 	%f44, %f81, 0f34000000;
	mul.f32 	%f82, %f43, %f44;
$L__BB2_12:
	abs.f32 	%f45, %f82;
	setp.nan.f32 	%p14, %f45, %f45;
	copysign.f32 	%f46, %f1, %f82;
	selp.f32 	%f47, %f82, %f46, %p14;
	mov.f32 	%f48, 0f3F800000;
	sub.rn.f32 	%f49, %f47, %f48;
	mov.b32 	%r12, %f49;
	setp.gt.u32 	%p15, %r12, 1258291200;
	fma.rn.f32 	%f50, %f47, %f47, 0fBF800000;
	rsqrt.approx.ftz.f32 	%f51, %f50;
	mul.f32 	%f52, %f51, %f50;
	mul.f32 	%f53, %f51, 0f3F000000;
	neg.f32 	%f54, %f52;
	fma.rn.f32 	%f55, %f54, %f52, %f50;
	fma.rn.f32 	%f56, %f55, %f53, %f52;
	setp.eq.f32 	%p16, %f50, 0f00000000;
	selp.f32 	%f57, 0f00000000, %f56, %p16;
	selp.f32 	%f58, 0fBF800001, %f57, %p15;
	add.f32 	%f20, %f49, %f58;
	add.rz.f32 	%f59, %f20, %f48;
	mov.b32 	%r25, %f59;
	add.s32 	%r26, %r25, -1061158912;
	and.b32  	%r27, %r26, -8388608;
	mov.b32 	%r13, %f20;
	sub.s32 	%r28, %r13, %r27;
	mov.b32 	%f60, %r28;
	sub.s32 	%r29, 1082130432, %r27;
	mov.b32 	%f61, %r29;
	fma.rn.f32 	%f62, %f61, 0f3E800000, 0fBF800000;
	add.f32 	%f63, %f62, %f60;
	cvt.rn.f32.s32 	%f64, %r27;
	mul.f32 	%f65, %f64, 0f34000000;
	fma.rn.f32 	%f66, %f63, 0fBD39BF78, 0f3DD80012;
	fma.rn.f32 	%f67, %f66, %f63, 0fBE0778E0;
	fma.rn.f32 	%f68, %f67, %f63, 0f3E146475;
	fma.rn.f32 	%f69, %f68, %f63, 0fBE2A68DD;
	fma.rn.f32 	%f70, %f69, %f63, 0f3E4CAF9E;
	fma.rn.f32 	%f71, %f70, %f63, 0fBE800042;
	fma.rn.f32 	%f72, %f71, %f63, 0f3EAAAAE6;
	fma.rn.f32 	%f73, %f72, %f63, 0fBF000000;
	mul.f32 	%f74, %f63, %f73;
	fma.rn.f32 	%f75, %f74, %f63, %f63;
	fma.rn.f32 	%f83, %f65, 0f3F317218, %f75;
	setp.lt.u32 	%p17, %r13, 2139095040;
	@%p17 bra 	$L__BB2_14;
	setp.gt.s32 	%p18, %r13, -1082130432;
	fma.rn.f32 	%f76, %f20, 0f7F800000, 0f7F800000;
	selp.f32 	%f77, %f76, %f83, %p18;
	setp.eq.f32 	%p19, %f20, 0f00000000;
	selp.f32 	%f83, 0f80000000, %f77, %p19;
$L__BB2_14:
	setp.gt.u32 	%p20, %r12, 1258291200;
	cvta.to.global.u64 	%rd9, %rd1;
	add.f32 	%f78, %f83, 0f3F317218;
	selp.f32 	%f79, %f78, %f83, %p20;
	add.s64 	%rd11, %rd9, %rd6;
	st.global.f32 	[%rd11], %f79;
	ret;

}
	// .globl	default_function_kernel
.visible .entry default_function_kernel(
	.param .u64 .ptr .align 1 default_function_kernel_param_0,
	.param .u64 .ptr .align 1 default_function_kernel_param_1
)
.maxntid 32
{
	.reg .pred 	%p<7>;
	.reg .b32 	%r<12>;
	.reg .b32 	%f<41>;
	.reg .b64 	%rd<9>;

	ld.param.u64 	%rd1, [default_function_kernel_param_0];
	ld.param.u64 	%rd2, [default_function_kernel_param_1];
	cvta.to.global.u64 	%rd3, %rd2;
	mov.u32 	%r4, %ctaid.x;
	shl.b32 	%r5, %r4, 5;
	mov.u32 	%r6, %tid.x;
	or.b32  	%r1, %r5, %r6;
	mul.wide.u32 	%rd4, %r1, 4;
	add.s64 	%rd5, %rd3, %rd4;
	ld.global.nc.f32 	%f1, [%rd5];
	mov.f32 	%f6, 0f3F800000;
	sub.rn.f32 	%f7, %f1, %f6;
	mov.b32 	%r2, %f7;
	setp.gt.u32 	%p1, %r2, 1258291200;
	fma.rn.f32 	%f8, %f1, %f1, 0fBF800000;
	rsqrt.approx.ftz.f32 	%f9, %f8;
	mul.f32 	%f10, %f8, %f9;
	mul.f32 	%f11, %f9, 0f3F000000;
	neg.f32 	%f12, %f10;
	fma.rn.f32 	%f13, %f12, %f10, %f8;
	fma.rn.f32 	%f14, %f13, %f11, %f10;
	setp.eq.f32 	%p2, %f8, 0f00000000;
	selp.f32 	%f15, 0f00000000, %f14, %p2;
	selp.f32 	%f16, 0fBF800001, %f15, %p1;
	add.f32 	%f2, %f7, %f16;
	add.rz.f32 	%f17, %f2, %f6;
	mov.b32 	%r7, %f17;
	add.s32 	%r8, %r7, -1061158912;
	and.b32  	%r9, %r8, -8388608;
	mov.b32 	%r3, %f2;
	sub.s32 	%r10, %r3, %r9;
	mov.b32 	%f18, %r10;
	sub.s32 	%r11, 1082130432, %r9;
	mov.b32 	%f19, %r11;
	fma.rn.f32 	%f20, %f19, 0f3E800000, 0fBF800000;
	add.f32 	%f21, %f20, %f18;
	cvt.rn.f32.s32 	%f22, %r9;
	mul.f32 	%f23, %f22, 0f34000000;
	fma.rn.f32 	%f24, %f21, 0fBD39BF78, 0f3DD80012;
	fma.rn.f32 	%f25, %f24, %f21, 0fBE0778E0;
	fma.rn.f32 	%f26, %f25, %f21, 0f3E146475;
	fma.rn.f32 	%f27, %f26, %f21, 0fBE2A68DD;
	fma.rn.f32 	%f28, %f27, %f21, 0f3E4CAF9E;
	fma.rn.f32 	%f29, %f28, %f21, 0fBE800042;
	fma.rn.f32 	%f30, %f29, %f21, 0f3EAAAAE6;
	fma.rn.f32 	%f31, %f30, %f21, 0fBF000000;
	mul.f32 	%f32, %f21, %f31;
	fma.rn.f32 	%f33, %f32, %f21, %f21;
	fma.rn.f32 	%f40, %f23, 0f3F317218, %f33;
	setp.lt.u32 	%p3, %r3, 2139095040;
	@%p3 bra 	$L__BB3_2;
	setp.gt.s32 	%p4, %r3, -1082130432;
	fma.rn.f32 	%f34, %f2, 0f7F800000, 0f7F800000;
	selp.f32 	%f35, %f34, %f40, %p4;
	setp.eq.f32 	%p5, %f2, 0f00000000;
	selp.f32 	%f40, 0f80000000, %f35, %p5;
$L__BB3_2:
	setp.gt.u32 	%p6, %r2, 1258291200;
	cvta.to.global.u64 	%rd6, %rd1;
	add.f32 	%f36, %f40, 0f3F317218;
	selp.f32 	%f37, %f36, %f40, %p6;
	sub.f32 	%f38, %f1, %f37;
	cos.approx.f32 	%f39, %f38;
	add.s64 	%rd8, %rd6, %rd4;
	st.global.f32 	[%rd8], %f39;
	ret;

}


// ===== COMPILED SASS (sm_100) =====

	.target	sm_100

	.elftype	@"ET_EXEC"


//--------------------- .note.nv.tkinfo           --------------------------
	.section	.note.nv.tkinfo,"",@"SHT_NOTE"
	.sectionflags	@"SHF_NOTE_NV_TKINFO"
	.tkinfo
        /*0018*/ 	.word	0x00000002
        /*0030*/ 	.string	""
        /*0030*/ 	.string	"ptxas"
        /*0030*/ 	.string	"Cuda compilation tools, release 13.0, V13.0.88"
        /*0030*/ 	.string	"Build cuda_13.0.r13.0/compiler.36424714_0"
        /*0030*/ 	.string	"-arch sm_100 -m 64 "



//--------------------- .note.nv.cuinfo           --------------------------
	.section	.note.nv.cuinfo,"",@"SHT_NOTE"
	.sectionflags	@"SHF_NOTE_NV_CUINFO"
        /*0018*/ 	.short	0x0002
        /*001a*/ 	.short	0x0064
        /*001c*/ 	.short	0x0082
	.zero		2


//--------------------- .nv.info                  --------------------------
	.section	.nv.info,"",@"SHT_CUDA_INFO"
	.align	4


	//----- nvinfo : EIATTR_REGCOUNT
	.align		4
        /*0000*/ 	.byte	0x04, 0x2f
        /*0002*/ 	.short	(.L_1 - .L_0)
	.align		4
.L_0:
        /*0004*/ 	.word	index@(default_function_kernel_1)
        /*0008*/ 	.word	0x0000000b


	//----- nvinfo : EIATTR_FRAME_SIZE
	.align		4
.L_1:
        /*000c*/ 	.byte	0x04, 0x11
        /*000e*/ 	.short	(.L_3 - .L_2)
	.align		4
.L_2:
        /*0010*/ 	.word	index@(default_function_kernel_1)
        /*0014*/ 	.word	0x00000000


	//----- nvinfo : EIATTR_REGCOUNT
	.align		4
.L_3:
        /*0018*/ 	.byte	0x04, 0x2f
        /*001a*/ 	.short	(.L_5 - .L_4)
	.align		4
.L_4:
        /*001c*/ 	.word	index@(default_function_kernel_2)
        /*0020*/ 	.word	0x0000000d


	//----- nvinfo : EIATTR_FRAME_SIZE
	.align		4
.L_5:
        /*0024*/ 	.byte	0x04, 0x11
        /*0026*/ 	.short	(.L_7 - .L_6)
	.align		4
.L_6:
        /*0028*/ 	.word	index@(default_function_kernel_2)
        /*002c*/ 	.word	0x00000000


	//----- nvinfo : EIATTR_REGCOUNT
	.align		4
.L_7:
        /*0030*/ 	.byte	0x04, 0x2f
        /*0032*/ 	.short	(.L_9 - .L_8)
	.align		4
.L_8:
        /*0034*/ 	.word	index@(default_function_kernel_3)
        /*0038*/ 	.word	0x0000000d


	//----- nvinfo : EIATTR_FRAME_SIZE
	.align		4
.L_9:
        /*003c*/ 	.byte	0x04, 0x11
        /*003e*/ 	.short	(.L_11 - .L_10)
	.align		4
.L_10:
        /*0040*/ 	.word	index@(default_function_kernel_3)
        /*0044*/ 	.word	0x00000000


	//----- nvinfo : EIATTR_REGCOUNT
	.align		4
.L_11:
        /*0048*/ 	.byte	0x04, 0x2f
        /*004a*/ 	.short	(.L_13 - .L_12)
	.align		4
.L_12:
        /*004c*/ 	.word	index@(default_function_kernel)
        /*0050*/ 	.word	0x0000000c


	//----- nvinfo : EIATTR_FRAME_SIZE
	.align		4
.L_13:
        /*0054*/ 	.byte	0x04, 0x11
        /*0056*/ 	.short	(.L_15 - .L_14)
	.align		4
.L_14:
        /*0058*/ 	.word	index@(default_function_kernel)
        /*005c*/ 	.word	0x00000000


	//----- nvinfo : EIATTR_MIN_STACK_SIZE
	.align		4
.L_15:
        /*0060*/ 	.byte	0x04, 0x12
        /*0062*/ 	.short	(.L_17 - .L_16)
	.align		4
.L_16:
        /*0064*/ 	.word	index@(default_function_kernel)
        /*0068*/ 	.word	0x00000000


	//----- nvinfo : EIATTR_MIN_STACK_SIZE
	.align		4
.L_17:
        /*006c*/ 	.byte	0x04, 0x12
        /*006e*/ 	.short	(.L_19 - .L_18)
	.align		4
.L_18:
        /*0070*/ 	.word	index@(default_function_kernel_3)
        /*0074*/ 	.word	0x00000000


	//----- nvinfo : EIATTR_MIN_STACK_SIZE
	.align		4
.L_19:
        /*0078*/ 	.byte	0x04, 0x12
        /*007a*/ 	.short	(.L_21 - .L_20)
	.align		4
.L_20:
        /*007c*/ 	.word	index@(default_function_kernel_2)
        /*0080*/ 	.word	0x00000000


	//----- nvinfo : EIATTR_MIN_STACK_SIZE
	.align		4
.L_21:
        /*0084*/ 	.byte	0x04, 0x12
        /*0086*/ 	.short	(.L_23 - .L_22)
	.align		4
.L_22:
        /*0088*/ 	.word	index@(default_function_kernel_1)
        /*008c*/ 	.word	0x00000000
.L_23:


//--------------------- .nv.compat                --------------------------
	.section	.nv.compat,"",@"SHT_CUDA_COMPAT_INFO"
	.align	4
        /*0000*/ 	.byte	0x02, 0x09, 0x00, 0x00, 0x02, 0x02, 0x01, 0x00, 0x02, 0x05, 0x05, 0x00, 0x03, 0x07, 0x01, 0x01
        /*0010*/ 	.byte	0x02, 0x03, 0x00, 0x00, 0x02, 0x06, 0x01, 0x00, 0x04, 0x0b, 0x08, 0x00, 0x01, 0x00, 0x00, 0x00
        /*0020*/ 	.byte	0x00, 0x00, 0x00, 0x00


//--------------------- .nv.info.default_function_kernel --------------------------
	.section	.nv.info.default_function_kernel,"",@"SHT_CUDA_INFO"
	.sectionflags	@""
	.align	4


	//----- nvinfo : EIATTR_CUDA_API_VERSION
	.align		4
        /*0000*/ 	.byte	0x04, 0x37
        /*0002*/ 	.short	(.L_25 - .L_24)
.L_24:
        /*0004*/ 	.word	0x00000082


	//----- nvinfo : EIATTR_KPARAM_INFO
	.align		4
.L_25:
        /*0008*/ 	.byte	0x04, 0x17
        /*000a*/ 	.short	(.L_27 - .L_26)
.L_26:
        /*000c*/ 	.word	0x00000000
        /*0010*/ 	.short	0x0001
        /*0012*/ 	.short	0x0008
        /*0014*/ 	.byte	0x00, 0xf5, 0x21, 0x00


	//----- nvinfo : EIATTR_KPARAM_INFO
	.align		4
.L_27:
        /*0018*/ 	.byte	0x04, 0x17
        /*001a*/ 	.short	(.L_29 - .L_28)
.L_28:
        /*001c*/ 	.word	0x00000000
        /*0020*/ 	.short	0x0000
        /*0022*/ 	.short	0x0000
        /*0024*/ 	.byte	0x00, 0xf5, 0x21, 0x00


	//----- nvinfo : EIATTR_SPARSE_MMA_MASK
	.align		4
.L_29:
        /*0028*/ 	.byte	0x03, 0x50
        /*002a*/ 	.short	0x0000


	//----- nvinfo : EIATTR_MAXREG_COUNT
	.align		4
        /*002c*/ 	.byte	0x03, 0x1b
        /*002e*/ 	.short	0x00ff


	//----- nvinfo : EIATTR_MERCURY_ISA_VERSION
	.align		4
        /*0030*/ 	.byte	0x03, 0x5f
        /*0032*/ 	.short	0x0101


	//----- nvinfo : EIATTR_VRC_CTA_INIT_COUNT
	.align		4
        /*0034*/ 	.byte	0x02, 0x4a
	.zero		1
	.zero		1


	//----- nvinfo : EIATTR_EXIT_INSTR_OFFSETS
	.align		4
        /*0038*/ 	.byte	0x04, 0x1c
        /*003a*/ 	.short	(.L_31 - .L_30)


	//   ....[0]....
.L_30:
        /*003c*/ 	.word	0x00000390


	//----- nvinfo : EIATTR_MAX_THREADS
	.align		4
.L_31:
        /*0040*/ 	.byte	0x04, 0x05
        /*0042*/ 	.short	(.L_33 - .L_32)
.L_32:
        /*0044*/ 	.word	0x00000020
        /*0048*/ 	.word	0x00000001
        /*004c*/ 	.word	0x00000001


	//----- nvinfo : EIATTR_CBANK_PARAM_SIZE
	.align		4
.L_33:
        /*0050*/ 	.byte	0x03, 0x19
        /*0052*/ 	.short	0x0010


	//----- nvinfo : EIATTR_PARAM_CBANK
	.align		4
        /*0054*/ 	.byte	0x04, 0x0a
        /*0056*/ 	.short	(.L_35 - .L_34)
	.align		4
.L_34:
        /*0058*/ 	.word	index@(.nv.constant0.default_function_kernel)
        /*005c*/ 	.short	0x0380
        /*005e*/ 	.short	0x0010


	//----- nvinfo : EIATTR_SW_WAR
	.align		4
.L_35:
        /*0060*/ 	.byte	0x04, 0x36
        /*0062*/ 	.short	(.L_37 - .L_36)
.L_36:
        /*0064*/ 	.word	0x00000008
.L_37:


//--------------------- .nv.info.default_function_kernel_3 --------------------------
	.section	.nv.info.default_function_kernel_3,"",@"SHT_CUDA_INFO"
	.sectionflags	@""
	.align	4


	//----- nvinfo : EIATTR_CUDA_API_VERSION
	.align		4
        /*0000*/ 	.byte	0x04, 0x37
        /*0002*/ 	.short	(.L_39 - .L_38)
.L_38:
        /*0004*/ 	.word	0x00000082


	//----- nvinfo : EIATTR_KPARAM_INFO
	.align		4
.L_39:
        /*0008*/ 	.byte	0x04, 0x17
        /*000a*/ 	.short	(.L_41 - .L_40)
.L_40:
        /*000c*/ 	.word	0x00000000
        /*0010*/ 	.short	0x0002
        /*0012*/ 	.short	0x0010
        /*0014*/ 	.byte	0x00, 0xf5, 0x21, 0x00


	//----- nvinfo : EIATTR_KPARAM_INFO
	.align		4
.L_41:
        /*0018*/ 	.byte	0x04, 0x17
        /*001a*/ 	.short	(.L_43 - .L_42)
.L_42:
        /*001c*/ 	.word	0x00000000
        /*0020*/ 	.short	0x0001
        /*0022*/ 	.short	0x0008
        /*0024*/ 	.byte	0x00, 0xf5, 0x21, 0x00


	//----- nvinfo : EIATTR_KPARAM_INFO
	.align		4
.L_43:
        /*0028*/ 	.byte	0x04, 0x17
        /*002a*/ 	.short	(.L_45 - .L_44)
.L_44:
        /*002c*/ 	.word	0x00000000
        /*0030*/ 	.short	0x0000
        /*0032*/ 	.short	0x0000
        /*0034*/ 	.byte	0x00, 0xf5, 0x21, 0x00


	//----- nvinfo : EIATTR_SPARSE_MMA_MASK
	.align		4
.L_45:
        /*0038*/ 	.byte	0x03, 0x50
        /*003a*/ 	.short	0x0000


	//----- nvinfo : EIATTR_MAXREG_COUNT
	.align		4
        /*003c*/ 	.byte	0x03, 0x1b
        /*003e*/ 	.short	0x00ff


	//----- nvinfo : EIATTR_MERCURY_ISA_VERSION
	.align		4
        /*0040*/ 	.byte	0x03, 0x5f
        /*0042*/ 	.short	0x0101


	//----- nvinfo : EIATTR_VRC_CTA_INIT_COUNT
	.align		4
        /*0044*/ 	.byte	0x02, 0x4a
	.zero		1
	.zero		1


	//----- nvinfo : EIATTR_EXIT_INSTR_OFFSETS
	.align		4
        /*0048*/ 	.byte	0x04, 0x1c
        /*004a*/ 	.short	(.L_47 - .L_46)


	//   ....[0]....
.L_46:
        /*004c*/ 	.word	0x000007f0


	//----- nvinfo : EIATTR_MAX_THREADS
	.align		4
.L_47:
        /*0050*/ 	.byte	0x04, 0x05
        /*0052*/ 	.short	(.L_49 - .L_48)
.L_48:
        /*0054*/ 	.word	0x00000020
        /*0058*/ 	.word	0x00000001
        /*005c*/ 	.word	0x00000001


	//----- nvinfo : EIATTR_CRS_STACK_SIZE
	.align		4
.L_49:
        /*0060*/ 	.byte	0x04, 0x1e
        /*0062*/ 	.short	(.L_51 - .L_50)
.L_50:
        /*0064*/ 	.word	0x00000000


	//----- nvinfo : EIATTR_CBANK_PARAM_SIZE
	.align		4
.L_51:
        /*0068*/ 	.byte	0x03, 0x19
        /*006a*/ 	.short	0x0018


	//----- nvinfo : EIATTR_PARAM_CBANK
	.align		4
        /*006c*/ 	.byte	0x04, 0x0a
        /*006e*/ 	.short	(.L_53 - .L_52)
	.align		4
.L_52:
        /*0070*/ 	.word	index@(.nv.constant0.default_function_kernel_3)
        /*0074*/ 	.short	0x0380
        /*0076*/ 	.short	0x0018


	//----- nvinfo : EIATTR_SW_WAR
	.align		4
.L_53:
        /*0078*/ 	.byte	0x04, 0x36
        /*007a*/ 	.short	(.L_55 - .L_54)
.L_54:
        /*007c*/ 	.word	0x00000008
.L_55:


//--------------------- .nv.info.default_function_kernel_2 --------------------------
	.section	.nv.info.default_function_kernel_2,"",@"SHT_CUDA_INFO"
	.sectionflags	@""
	.align	4


	//----- nvinfo : EIATTR_CUDA_API_VERSION
	.align		4
        /*0000*/ 	.byte	0x04, 0x37
        /*0002*/ 	.short	(.L_57 - .L_56)
.L_56:
        /*0004*/ 	.word	0x00000082


	//----- nvinfo : EIATTR_KPARAM_INFO
	.align		4
.L_57:
        /*0008*/ 	.byte	0x04, 0x17
        /*000a*/ 	.short	(.L_59 - .L_58)
.L_58:
        /*000c*/ 	.word	0x00000000
        /*0010*/ 	.short	0x0002
        /*0012*/ 	.short	0x0010
        /*0014*/ 	.byte	0x00, 0xf5, 0x21, 0x00


	//----- nvinfo : EIATTR_KPARAM_INFO
	.align		4
.L_59:
        /*0018*/ 	.byte	0x04, 0x17
        /*001a*/ 	.short	(.L_61 - .L_60)
.L_60:
        /*001c*/ 	.word	0x00000000
        /*0020*/ 	.short	0x0001
        /*0022*/ 	.short	0x0008
        /*0024*/ 	.byte	0x00, 0xf5, 0x21, 0x00


	//----- nvinfo : EIATTR_KPARAM_INFO
	.align		4
.L_61:
        /*0028*/ 	.byte	0x04, 0x17
        /*002a*/ 	.short	(.L_63 - .L_62)
.L_62:
        /*002c*/ 	.word	0x00000000
        /*0030*/ 	.short	0x0000
        /*0032*/ 	.short	0x0000
        /*0034*/ 	.byte	0x00, 0xf5, 0x21, 0x00


	//----- nvinfo : EIATTR_SPARSE_MMA_MASK
	.align		4
.L_63:
        /*0038*/ 	.byte	0x03, 0x50
        /*003a*/ 	.short	0x0000


	//----- nvinfo : EIATTR_MAXREG_COUNT
	.align		4
        /*003c*/ 	.byte	0x03, 0x1b
        /*003e*/ 	.short	0x00ff


	//----- nvinfo : EIATTR_MERCURY_ISA_VERSION
	.align		4
        /*0040*/ 	.byte	0x03, 0x5f
        /*0042*/ 	.short	0x0101


	//----- nvinfo : EIATTR_VRC_CTA_INIT_COUNT
	.align		4
        /*0044*/ 	.byte	0x02, 0x4a
	.zero		1
	.zero		1


	//----- nvinfo : EIATTR_EXIT_INSTR_OFFSETS
	.align		4
        /*0048*/ 	.byte	0x04, 0x1c
        /*004a*/ 	.short	(.L_65 - .L_64)


	//   ....[0]....
.L_64:
        /*004c*/ 	.word	0x000007f0


	//----- nvinfo : EIATTR_MAX_THREADS
	.align		4
.L_65:
        /*0050*/ 	.byte	0x04, 0x05
        /*0052*/ 	.short	(.L_67 - .L_66)
.L_66:
        /*0054*/ 	.word	0x00000020
        /*0058*/ 	.word	0x00000001
        /*005c*/ 	.word	0x00000001


	//----- nvinfo : EIATTR_CRS_STACK_SIZE
	.align		4
.L_67:
        /*0060*/ 	.byte	0x04, 0x1e
        /*0062*/ 	.short	(.L_69 - .L_68)
.L_68:
        /*0064*/ 	.word	0x00000000


	//----- nvinfo : EIATTR_CBANK_PARAM_SIZE
	.align		4
.L_69:
        /*0068*/ 	.byte	0x03, 0x19
        /*006a*/ 	.short	0x0018


	//----- nvinfo : EIATTR_PARAM_CBANK
	.align		4
        /*006c*/ 	.byte	0x04, 0x0a
        /*006e*/ 	.short	(.L_71 - .L_70)
	.align		4
.L_70:
        /*0070*/ 	.word	index@(.nv.constant0.default_function_kernel_2)
        /*0074*/ 	.short	0x0380
        /*0076*/ 	.short	0x0018


	//----- nvinfo : EIATTR_SW_WAR
	.align		4
.L_71:
        /*0078*/ 	.byte	0x04, 0x36
        /*007a*/ 	.short	(.L_73 - .L_72)
.L_72:
        /*007c*/ 	.word	0x00000008
.L_73:


//--------------------- .nv.info.default_function_kernel_1 --------------------------
	.section	.nv.info.default_function_kernel_1,"",@"SHT_CUDA_INFO"
	.sectionflags	@""
	.align	4


	//----- nvinfo : EIATTR_CUDA_API_VERSION
	.align		4
        /*0000*/ 	.byte	0x04, 0x37
        /*0002*/ 	.short	(.L_75 - .L_74)
.L_74:
        /*0004*/ 	.word	0x00000082


	//----- nvinfo : EIATTR_KPARAM_INFO
	.align		4
.L_75:
        /*0008*/ 	.byte	0x04, 0x17
        /*000a*/ 	.short	(.L_77 - .L_76)
.L_76:
        /*000c*/ 	.word	0x00000000
        /*0010*/ 	.short	0x0001
        /*0012*/ 	.short	0x0008
        /*0014*/ 	.byte	0x00, 0xf5, 0x21, 0x00


	//----- nvinfo : EIATTR_KPARAM_INFO
	.align		4
.L_77:
        /*0018*/ 	.byte	0x04, 0x17
        /*001a*/ 	.short	(.L_79 - .L_78)
.L_78:
        /*001c*/ 	.word	0x00000000
        /*0020*/ 	.short	0x0000
        /*0022*/ 	.short	0x0000
        /*0024*/ 	.byte	0x00, 0xf5, 0x21, 0x00


	//----- nvinfo : EIATTR_SPARSE_MMA_MASK
	.align		4
.L_79:
        /*0028*/ 	.byte	0x03, 0x50
        /*002a*/ 	.short	0x0000


	//----- nvinfo : EIATTR_MAXREG_COUNT
	.align		4
        /*002c*/ 	.byte	0x03, 0x1b
        /*002e*/ 	.short	0x00ff


	//----- nvinfo : EIATTR_MERCURY_ISA_VERSION
	.align		4
        /*0030*/ 	.byte	0x03, 0x5f
        /*0032*/ 	.short	0x0101


	//----- nvinfo : EIATTR_VRC_CTA_INIT_COUNT
	.align		4
        /*0034*/ 	.byte	0x02, 0x4a
	.zero		1
	.zero		1


	//----- nvinfo : EIATTR_EXIT_INSTR_OFFSETS
	.align		4
        /*0038*/ 	.byte	0x04, 0x1c
        /*003a*/ 	.short	(.L_81 - .L_80)


	//   ....[0]....
.L_80:
        /*003c*/ 	.word	0x00000350


	//----- nvinfo : EIATTR_CBANK_PARAM_SIZE
	.align		4
.L_81:
        /*0040*/ 	.byte	0x03, 0x19
        /*0042*/ 	.short	0x0010


	//----- nvinfo : EIATTR_PARAM_CBANK
	.align		4
        /*0044*/ 	.byte	0x04, 0x0a
        /*0046*/ 	.short	(.L_83 - .L_82)
	.align		4
.L_82:
        /*0048*/ 	.word	index@(.nv.constant0.default_function_kernel_1)
        /*004c*/ 	.short	0x0380
        /*004e*/ 	.short	0x0010


	//----- nvinfo : EIATTR_SW_WAR
	.align		4
.L_83:
        /*0050*/ 	.byte	0x04, 0x36
        /*0052*/ 	.short	(.L_85 - .L_84)
.L_84:
        /*0054*/ 	.word	0x00000008
.L_85:


//--------------------- .nv.callgraph             --------------------------
	.section	.nv.callgraph,"",@"SHT_CUDA_CALLGRAPH"
	.align	4
	.sectionentsize	8
	.align		4
        /*0000*/ 	.word	0x00000000
	.align		4
        /*0004*/ 	.word	0xffffffff
	.align		4
        /*0008*/ 	.word	0x00000000
	.align		4
        /*000c*/ 	.word	0xfffffffe
	.align		4
        /*0010*/ 	.word	0x00000000
	.align		4
        /*0014*/ 	.word	0xfffffffd
	.align		4
        /*0018*/ 	.word	0x00000000
	.align		4
        /*001c*/ 	.word	0xfffffffc


//--------------------- .text.default_function_kernel --------------------------
	.section	.text.default_function_kernel,"ax",@progbits
	.align	128
        .global         default_function_kernel
        .type           default_function_kernel,@function
        .size           default_function_kernel,(.L_x_20 - default_function_kernel)
        .other          default_function_kernel,@"STO_CUDA_ENTRY STV_DEFAULT"
default_function_kernel:
.text.default_function_kernel:
[----:B------:R-:W-:Y:S01]  /*0000*/  LDC R1, c[0x0][0x37c] ;  /* 0x0000df00ff017b82 */ /* 0x000fe20000000800 */
[----:B------:R-:W0:Y:S07]  /*0010*/  S2R R5, SR_TID.X ;  /* 0x0000000000057919 */ /* 0x000e2e0000002100 */
[----:B------:R-:W1:Y:S01]  /*0020*/  S2UR UR4, SR_CTAID.X ;  /* 0x00000000000479c3 */ /* 0x000e620000002500 */
[----:B------:R-:W2:Y:S07]  /*0030*/  LDCU.64 UR6, c[0x0][0x358] ;  /* 0x00006b00ff0677ac */ /* 0x000eae0008000a00 */
[----:B------:R-:W3:Y:S01]  /*0040*/  LDC.64 R2, c[0x0][0x388] ;  /* 0x0000e200ff027b82 */ /* 0x000ee20000000a00 */
[----:B-1----:R-:W-:-:S06]  /*0050*/  USHF.L.U32 UR4, UR4, 0x5, URZ ;  /* 0x0000000504047899 */ /* 0x002fcc00080006ff */
[----:B0-----:R-:W-:-:S05]  /*0060*/  LOP3.LUT R5, R5, UR4, RZ, 0xfc, !PT ;  /* 0x0000000405057c12 */ /* 0x001fca000f8efcff */
[----:B---3--:R-:W-:-:S05]  /*0070*/  IMAD.WIDE.U32 R2, R5, 0x4, R2 ;  /* 0x0000000405027825 */ /* 0x008fca00078e0002 */
[----:B--2---:R-:W2:Y:S02]  /*0080*/  LDG.E.CONSTANT R0, desc[UR6][R2.64] ;  /* 0x0000000602007981 */ /* 0x004ea4000c1e9900 */
[C---:B--2---:R-:W-:Y:S01]  /*0090*/  FFMA R6, R0.reuse, R0, -1 ;  /* 0xbf80000000067423 */ /* 0x044fe20000000000 */
[----:B------:R-:W-:-:S03]  /*00a0*/  FADD R4, R0, -1 ;  /* 0xbf80000000047421 */ /* 0x000fc60000000000 */
[----:B------:R-:W0:Y:S01]  /*00b0*/  MUFU.RSQ R7, R6 ;  /* 0x0000000600077308 */ /* 0x000e220000001400 */
[----:B------:R-:W-:Y:S02]  /*00c0*/  FSETP.NEU.AND P1, PT, R6, RZ, PT ;  /* 0x000000ff0600720b */ /* 0x000fe40003f2d000 */
[----:B------:R-:W-:Y:S01]  /*00d0*/  ISETP.GT.U32.AND P0, PT, R4, 0x4b000000, PT ;  /* 0x4b0000000400780c */ /* 0x000fe20003f04070 */
[----:B0-----:R-:W-:Y:S01]  /*00e0*/  FMUL R9, R6, R7 ;  /* 0x0000000706097220 */ /* 0x001fe20000400000 */
[----:B------:R-:W-:-:S03]  /*00f0*/  FMUL R8, R7, 0.5 ;  /* 0x3f00000007087820 */ /* 0x000fc60000400000 */
[----:B------:R-:W-:Y:S01]  /*0100*/  FFMA R7, -R9, R9, R6 ;  /* 0x0000000909077223 */ /* 0x000fe20000000106 */
[----:B------:R-:W-:-:S03]  /*0110*/  MOV R6, 0x3d39bf78 ;  /* 0x3d39bf7800067802 */ /* 0x000fc60000000f00 */
[----:B------:R-:W-:Y:S01]  /*0120*/  FFMA R7, R8, R7, R9 ;  /* 0x0000000708077223 */ /* 0x000fe20000000009 */
[----:B------:R-:W-:-:S04]  /*0130*/  HFMA2 R9, -RZ, RZ, 1.625, 0 ;  /* 0x3e800000ff097431 */ /* 0x000fc800000001ff */
[----:B------:R-:W-:-:S04]  /*0140*/  FSEL R7, R7, RZ, P1 ;  /* 0x000000ff07077208 */ /* 0x000fc80000800000 */
[----:B------:R-:W-:-:S05]  /*0150*/  FSEL R7, R7, -1.0000001192092895508, !P0 ;  /* 0xbf80000107077808 */ /* 0x000fca0004000000 */
[----:B------:R-:W-:-:S04]  /*0160*/  FADD R7, R4, R7 ;  /* 0x0000000704077221 */ /* 0x000fc80000000000 */
[C---:B------:R-:W-:Y:S01]  /*0170*/  FADD.RZ R2, R7.reuse, 1 ;  /* 0x3f80000007027421 */ /* 0x040fe2000000c000 */
[----:B------:R-:W-:-:S04]  /*0180*/  ISETP.GE.U32.AND P1, PT, R7, 0x7f800000, PT ;  /* 0x7f8000000700780c */ /* 0x000fc80003f26070 */
[----:B------:R-:W-:Y:S02]  /*0190*/  IADD3 R2, PT, PT, R2, -0x3f400000, RZ ;  /* 0xc0c0000002027810 */ /* 0x000fe40007ffe0ff */
[----:B------:R-:W-:Y:S02]  /*01a0*/  ISETP.GT.AND P2, PT, R7, -0x40800000, P1 ;  /* 0xbf8000000700780c */ /* 0x000fe40000f44270 */
[----:B------:R-:W-:-:S04]  /*01b0*/  LOP3.LUT R2, R2, 0xff800000, RZ, 0xc0, !PT ;  /* 0xff80000002027812 */ /* 0x000fc800078ec0ff */
[----:B------:R-:W-:Y:S02]  /*01c0*/  IADD3 R4, PT, PT, -R2, 0x40800000, RZ ;  /* 0x4080000002047810 */ /* 0x000fe40007ffe1ff */
[-C--:B------:R-:W-:Y:S02]  /*01d0*/  IADD3 R3, PT, PT, R7, -R2.reuse, RZ ;  /* 0x8000000207037210 */ /* 0x080fe40007ffe0ff */
[----:B------:R-:W-:Y:S01]  /*01e0*/  I2FP.F32.S32 R2, R2 ;  /* 0x0000000200027245 */ /* 0x000fe20000201400 */
[----:B------:R-:W-:-:S04]  /*01f0*/  FFMA R4, R4, R9, -1 ;  /* 0xbf80000004047423 */ /* 0x000fc80000000009 */
[----:B------:R-:W-:Y:S01]  /*0200*/  FADD R3, R3, R4 ;  /* 0x0000000403037221 */ /* 0x000fe20000000000 */
[----:B------:R-:W-:-:S03]  /*0210*/  FMUL R2, R2, 1.1920928955078125e-07 ;  /* 0x3400000002027820 */ /* 0x000fc60000400000 */
[----:B------:R-:W-:-:S04]  /*0220*/  FFMA R4, R3, -R6, 0.10546888411045074463 ;  /* 0x3dd8001203047423 */ /* 0x000fc80000000806 */
[----:B------:R-:W-:-:S04]  /*0230*/  FFMA R4, R3, R4, -0.13229703903198242188 ;  /* 0xbe0778e003047423 */ /* 0x000fc80000000004 */
[----:B------:R-:W-:-:S04]  /*0240*/  FFMA R4, R3, R4, 0.14491446316242218018 ;  /* 0x3e14647503047423 */ /* 0x000fc80000000004 */
[----:B------:R-:W-:-:S04]  /*0250*/  FFMA R4, R3, R4, -0.16641564667224884033 ;  /* 0xbe2a68dd03047423 */ /* 0x000fc80000000004 */
[----:B------:R-:W-:-:S04]  /*0260*/  FFMA R4, R3, R4, 0.19988867640495300293 ;  /* 0x3e4caf9e03047423 */ /* 0x000fc80000000004 */
[----:B------:R-:W-:-:S04]  /*0270*/  FFMA R4, R3, R4, -0.25000196695327758789 ;  /* 0xbe80004203047423 */ /* 0x000fc80000000004 */
[----:B------:R-:W-:-:S04]  /*0280*/  FFMA R4, R3, R4, 0.33333510160446166992 ;  /* 0x3eaaaae603047423 */ /* 0x000fc80000000004 */
[----:B------:R-:W-:-:S04]  /*0290*/  FFMA R4, R3, R4, -0.5 ;  /* 0xbf00000003047423 */ /* 0x000fc80000000004 */
[----:B------:R-:W-:-:S04]  /*02a0*/  FMUL R4, R3, R4 ;  /* 0x0000000403047220 */ /* 0x000fc80000400000 */
[----:B------:R-:W-:Y:S01]  /*02b0*/  FFMA R3, R3, R4, R3 ;  /* 0x0000000403037223 */ /* 0x000fe20000000003 */
[----:B------:R-:W-:-:S03]  /*02c0*/  @P1 MOV R4, 0x7f800000 ;  /* 0x7f80000000041802 */ /* 0x000fc60000000f00 */
[----:B------:R-:W-:Y:S02]  /*02d0*/  FFMA R2, R2, 0.69314718246459960938, R3 ;  /* 0x3f31721802027823 */ /* 0x000fe40000000003 */
[C---:B------:R-:W-:Y:S01]  /*02e0*/  @P2 FFMA R2, R7.reuse, R4, +INF ;  /* 0x7f80000007022423 */ /* 0x040fe20000000004 */
[----:B------:R-:W-:-:S04]  /*02f0*/  @P1 FSETP.NEU.AND P2, PT, R7, RZ, PT ;  /* 0x000000ff0700120b */ /* 0x000fc80003f4d000 */
[----:B------:R-:W-:-:S04]  /*0300*/  @P1 FSEL R2, R2, -RZ, P2 ;  /* 0x800000ff02021208 */ /* 0x000fc80001000000 */
[----:B------:R-:W-:Y:S02]  /*0310*/  MOV R7, R2 ;  /* 0x0000000200077202 */ /* 0x000fe40000000f00 */
[----:B------:R-:W0:Y:S03]  /*0320*/  LDC.64 R2, c[0x0][0x380] ;  /* 0x0000e000ff027b82 */ /* 0x000e260000000a00 */
[----:B------:R-:W-:-:S04]  /*0330*/  @P0 FADD R7, R7, 0.69314718246459960938 ;  /* 0x3f31721807070421 */ /* 0x000fc80000000000 */
[----:B------:R-:W-:-:S04]  /*0340*/  FADD R0, R0, -R7 ;  /* 0x8000000700007221 */ /* 0x000fc80000000000 */
[----:B------:R-:W-:-:S04]  /*0350*/  FMUL.RZ R0, R0, 0.15915493667125701904 ;  /* 0x3e22f98300007820 */ /* 0x000fc8000040c000 */
[----:B------:R-:W1:Y:S01]  /*0360*/  MUFU.COS R7, R0 ;  /* 0x0000000000077308 */ /* 0x000e620000000000 */
[----:B0-----:R-:W-:-:S05]  /*0370*/  IMAD.WIDE.U32 R2, R5, 0x4, R2 ;  /* 0x0000000405027825 */ /* 0x001fca00078e0002 */
[----:B-1----:R-:W-:Y:S01]  /*0380*/  STG.E desc[UR6][R2.64], R7 ;  /* 0x0000000702007986 */ /* 0x002fe2000c101906 */
[----:B------:R-:W-:Y:S05]  /*0390*/  EXIT ;  /* 0x000000000000794d */ /* 0x000fea0003800000 */
.L_x_0:
[----:B------:R-:W-:-:S00]  /*03a0*/  BRA `(.L_x_0) ;  /* 0xfffffffc00fc7947 */ /* 0x000fc0000383ffff */
[----:B------:R-:W-:-:S00]  /*03b0*/  NOP ;  /* 0x0000000000007918 */ /* 0x000fc00000000000 */
        /* <DEDUP_REMOVED lines=12> */
.L_x_20:


//--------------------- .text.default_function_kernel_3 --------------------------
	.section	.text.default_function_kernel_3,"ax",@progbits
	.align	128
        .global         default_function_kernel_3
        .type           default_function_kernel_3,@function
        .size           default_function_kernel_3,(.L_x_21 - default_function_kernel_3)
        .other          default_function_kernel_3,@"STO_CUDA_ENTRY STV_DEFAULT"
default_function_kernel_3:
.text.default_function_kernel_3:
[----:B------:R-:W-:Y:S01]  /*0000*/  LDC R1, c[0x0][0x37c] ;  /* 0x0000df00ff017b82 */ /* 0x000fe20000000800 */
[----:B------:R-:W0:Y:S07]  /*0010*/  S2R R0, SR_TID.X ;  /* 0x0000000000007919 */ /* 0x000e2e0000002100 */
[----:B------:R-:W1:Y:S01]  /*0020*/  S2UR UR4, SR_CTAID.X ;  /* 0x00000000000479c3 */ /* 0x000e620000002500 */
[----:B------:R-:W2:Y:S07]  /*0030*/  LDCU.64 UR6, c[0x0][0x358] ;  /* 0x00006b00ff0677ac */ /* 0x000eae0008000a00 */
[----:B------:R-:W3:Y:S08]  /*0040*/  LDC.64 R2, c[0x0][0x388] ;  /* 0x0000e200ff027b82 */ /* 0x000ef00000000a00 */
[----:B------:R-:W4:Y:S01]  /*0050*/  LDC.64 R4, c[0x0][0x390] ;  /* 0x0000e400ff047b82 */ /* 0x000f220000000a00 */
[----:B-1----:R-:W-:-:S06]  /*0060*/  USHF.L.U32 UR4, UR4, 0x5, URZ ;  /* 0x0000000504047899 */ /* 0x002fcc00080006ff */
[----:B0-----:R-:W-:-:S05]  /*0070*/  LOP3.LUT R0, R0, UR4, RZ, 0xfc, !PT ;  /* 0x0000000400007c12 */ /* 0x001fca000f8efcff */
[----:B---3--:R-:W-:-:S04]  /*0080*/  IMAD.WIDE.U32 R2, R0, 0x4, R2 ;  /* 0x0000000400027825 */ /* 0x008fc800078e0002 */
[----:B----4-:R-:W-:Y:S02]  /*0090*/  IMAD.WIDE.U32 R4, R0, 0x4, R4 ;  /* 0x0000000400047825 */ /* 0x010fe400078e0004 */
[----:B--2---:R-:W2:Y:S04]  /*00a0*/  LDG.E.CONSTANT R2, desc[UR6][R2.64] ;  /* 0x0000000602027981 */ /* 0x004ea8000c1e9900 */
[----:B------:R-:W3:Y:S01]  /*00b0*/  LDG.E.CONSTANT R5, desc[UR6][R4.64] ;  /* 0x0000000604057981 */ /* 0x000ee2000c1e9900 */
[----:B------:R-:W-:Y:S01]  /*00c0*/  BSSY.RECONVERGENT B0, `(.L_x_1) ;  /* 0x0000043000007945 */ /* 0x000fe20003800200 */
[C---:B--2---:R-:W-:Y:S01]  /*00d0*/  FADD R6, |R2|.reuse, -RZ ;  /* 0x800000ff02067221 */ /* 0x044fe20000000200 */
[----:B---3--:R-:W-:-:S13]  /*00e0*/  FSETP.GEU.AND P0, PT, |R2|, |R5|, PT ;  /* 0x400000050200720b */ /* 0x008fda0003f0e200 */
[----:B------:R-:W-:Y:S05]  /*00f0*/  @!P0 BRA `(.L_x_2) ;  /* 0x0000000000fc8947 */ /* 0x000fea0003800000 */
[----:B------:R-:W-:-:S05]  /*0100*/  FMUL R3, |R5|, 8388608 ;  /* 0x4b00000005037820 */ /* 0x000fca0000400200 */
[----:B------:R-:W-:-:S13]  /*0110*/  FSETP.GTU.AND P0, PT, R6, R3, PT ;  /* 0x000000030600720b */ /* 0x000fda0003f0c000 */
[----:B------:R-:W-:Y:S05]  /*0120*/  @P0 BRA `(.L_x_3) ;  /* 0x0000000000780947 */ /* 0x000fea0003800000 */
[C---:B------:R-:W-:Y:S01]  /*0130*/  FMUL R4, |R5|.reuse, 16777216 ;  /* 0x4b80000005047820 */ /* 0x040fe20000400200 */
[C---:B------:R-:W-:Y:S01]  /*0140*/  FSETP.GEU.AND P0, PT, |R5|.reuse, 1.175494350822287508e-38, PT ;  /* 0x008000000500780b */ /* 0x040fe20003f0e200 */
[----:B------:R-:W-:Y:S01]  /*0150*/  FMUL R3, R6, 16777216 ;  /* 0x4b80000006037820 */ /* 0x000fe20000400000 */
[----:B------:R-:W-:Y:S01]  /*0160*/  FADD R7, |R5|, -RZ ;  /* 0x800000ff05077221 */ /* 0x000fe20000000200 */
[----:B------:R-:W-:Y:S01]  /*0170*/  BSSY.RECONVERGENT B1, `(.L_x_4) ;  /* 0x0000017000017945 */ /* 0x000fe20003800200 */
[----:B------:R-:W-:Y:S02]  /*0180*/  FSEL R4, R4, |R5|, !P0 ;  /* 0x4000000504047208 */ /* 0x000fe40004000000 */
[----:B------:R-:W-:-:S04]  /*0190*/  FSEL R3, R3, R6, !P0 ;  /* 0x0000000603037208 */ /* 0x000fc80004000000 */
[----:B------:R-:W0:Y:S02]  /*01a0*/  MUFU.RCP R4, R4 ;  /* 0x0000000400047308 */ /* 0x000e240000001000 */
[----:B0-----:R-:W-:-:S06]  /*01b0*/  FMUL R3, R4, R3 ;  /* 0x0000000304037220 */ /* 0x001fcc0000400000 */
[----:B------:R-:W0:Y:S02]  /*01c0*/  FRND.TRUNC R3, R3 ;  /* 0x0000000300037307 */ /* 0x000e24000020d000 */
[----:B0-----:R-:W-:-:S05]  /*01d0*/  FFMA R8, -|R5|, R3, R6 ;  /* 0x0000000305087223 */ /* 0x001fca0000000306 */
[----:B------:R-:W-:-:S13]  /*01e0*/  ISETP.GE.U32.AND P0, PT, R8, R7, PT ;  /* 0x000000070800720c */ /* 0x000fda0003f06070 */
[----:B------:R-:W-:Y:S05]  /*01f0*/  @!P0 BRA `(.L_x_5) ;  /* 0x0000000000388947 */ /* 0x000fea0003800000 */
[----:B------:R-:W-:-:S04]  /*0200*/  ISETP.GE.U32.AND P0, PT, R8, -0x7fffffff, PT ;  /* 0x800000010800780c */ /* 0x000fc80003f06070 */
[----:B------:R-:W-:-:S09]  /*0210*/  FSETP.GEU.OR P1, PT, R8, -|R5|, !P0 ;  /* 0xc00000050800720b */ /* 0x000fd2000472e400 */
[----:B------:R-:W-:-:S04]  /*0220*/  @P0 FADD R4, R3, -1 ;  /* 0xbf80000003040421 */ /* 0x000fc80000000000 */
[----:B------:R-:W-:-:S05]  /*0230*/  @!P1 FADD R4, R4, -1 ;  /* 0xbf80000004049421 */ /* 0x000fca0000000000 */
[----:B------:R-:W-:Y:S01]  /*0240*/  @P0 MOV R3, R4 ;  /* 0x0000000400030202 */ /* 0x000fe20000000f00 */
[----:B------:R-:W-:Y:S06]  /*0250*/  @P0 BRA `(.L_x_5) ;  /* 0x0000000000200947 */ /* 0x000fec0003800000 */
[----:B------:R-:W-:Y:S01]  /*0260*/  FADD R4, |R5|, |R5| ;  /* 0x4000000505047221 */ /* 0x000fe20000000200 */
[----:B------:R-:W-:-:S04]  /*0270*/  FADD R3, R3, 1 ;  /* 0x3f80000003037421 */ /* 0x000fc80000000000 */
[----:B------:R-:W-:-:S13]  /*0280*/  FSETP.GE.AND P0, PT, R8, R4, PT ;  /* 0x000000040800720b */ /* 0x000fda0003f06000 */
[----:B------:R-:W-:-:S05]  /*0290*/  @P0 FFMA R4, |R5|, -3, R8 ;  /* 0xc040000005040823 */ /* 0x000fca0000000208 */
[----:B------:R-:W-:Y:S01]  /*02a0*/  FSETP.GE.AND P1, PT, R4, RZ, P0 ;  /* 0x000000ff0400720b */ /* 0x000fe20000726000 */
[----:B------:R-:W-:-:S12]  /*02b0*/  @P0 FADD R4, R3, 1 ;  /* 0x3f80000003040421 */ /* 0x000fd80000000000 */
[----:B------:R-:W-:-:S05]  /*02c0*/  @P1 FADD R4, R4, 1 ;  /* 0x3f80000004041421 */ /* 0x000fca0000000000 */
[----:B------:R-:W-:-:S07]  /*02d0*/  @P0 MOV R3, R4 ;  /* 0x0000000400030202 */ /* 0x000fce0000000f00 */
.L_x_5:
[----:B------:R-:W-:Y:S05]  /*02e0*/  BSYNC.RECONVERGENT B1 ;  /* 0x0000000000017941 */ /* 0x000fea0003800200 */
.L_x_4:
[----:B------:R-:W-:Y:S01]  /*02f0*/  FFMA R6, -|R5|, R3, R6 ;  /* 0x0000000305067223 */ /* 0x000fe20000000306 */
[----:B------:R-:W-:Y:S06]  /*0300*/  BRA `(.L_x_2) ;  /* 0x0000000000787947 */ /* 0x000fec0003800000 */
.L_x_3:
[----:B------:R-:W-:Y:S01]  /*0310*/  LOP3.LUT R7, R3, 0xff800000, RZ, 0xc0, !PT ;  /* 0xff80000003077812 */ /* 0x000fe200078ec0ff */
[----:B------:R-:W-:Y:S01]  /*0320*/  BSSY.RECONVERGENT B1, `(.L_x_6) ;  /* 0x000001a000017945 */ /* 0x000fe20003800200 */
[C---:B------:R-:W-:Y:S02]  /*0330*/  ISETP.GT.U32.AND P0, PT, R6.reuse, 0x7f7fffff, PT ;  /* 0x7f7fffff0600780c */ /* 0x040fe40003f04070 */
[C---:B------:R-:W-:Y:S02]  /*0340*/  IADD3 R4, PT, PT, R6.reuse, 0xb800000, -R7 ;  /* 0x0b80000006047810 */ /* 0x040fe40007ffe807 */
[----:B------:R-:W-:Y:S02]  /*0350*/  LOP3.LUT R6, R6, 0x7fffff, RZ, 0xc0, !PT ;  /* 0x007fffff06067812 */ /* 0x000fe400078ec0ff */
[----:B------:R-:W-:Y:S02]  /*0360*/  LOP3.LUT P1, R4, R4, 0xff800000, RZ, 0xc0, !PT ;  /* 0xff80000004047812 */ /* 0x000fe4000782c0ff */
[----:B------:R-:W-:-:S02]  /*0370*/  FSETP.GT.AND P2, PT, |R5|, RZ, PT ;  /* 0x000000ff0500720b */ /* 0x000fc40003f44200 */
[----:B------:R-:W-:Y:S02]  /*0380*/  FSEL R7, R7, +QNAN , !P0 ;  /* 0x7fffffff07077808 */ /* 0x000fe40004000000 */
[----:B------:R-:W-:Y:S02]  /*0390*/  LOP3.LUT R6, R6, 0x3f800000, RZ, 0xfc, !PT ;  /* 0x3f80000006067812 */ /* 0x000fe400078efcff */
[----:B------:R-:W-:-:S05]  /*03a0*/  FSEL R10, R7, +QNAN , P2 ;  /* 0x7fffffff070a7808 */ /* 0x000fca0001000000 */
[----:B------:R-:W-:Y:S05]  /*03b0*/  @!P1 BRA `(.L_x_7) ;  /* 0x0000000000409947 */ /* 0x000fea0003800000 */
[----:B------:R-:W-:-:S04]  /*03c0*/  LOP3.LUT R3, R3, 0x7fffff, RZ, 0xc0, !PT ;  /* 0x007fffff03037812 */ /* 0x000fc800078ec0ff */
[----:B------:R-:W-:-:S04]  /*03d0*/  LOP3.LUT R3, R3, 0x3f800000, RZ, 0xfc, !PT ;  /* 0x3f80000003037812 */ /* 0x000fc800078efcff */
[----:B------:R0:W1:Y:S03]  /*03e0*/  MUFU.RCP R5, R3 ;  /* 0x0000000300057308 */ /* 0x0000660000001000 */
.L_x_8:
[----:B------:R-:W-:-:S04]  /*03f0*/  VIMNMX.U32 R7, PT, PT, R4, 0xb800000, PT ;  /* 0x0b80000004077848 */ /* 0x000fc80003fe0000 */
[C---:B------:R-:W-:Y:S02]  /*0400*/  IADD3 R6, PT, PT, R7.reuse, R6, RZ ;  /* 0x0000000607067210 */ /* 0x040fe40007ffe0ff */
[----:B------:R-:W-:-:S03]  /*0410*/  IADD3 R4, PT, PT, -R7, R4, RZ ;  /* 0x0000000407047210 */ /* 0x000fc60007ffe1ff */
[----:B-1----:R-:W-:Y:S01]  /*0420*/  FMUL R8, R5, R6 ;  /* 0x0000000605087220 */ /* 0x002fe20000400000 */
[----:B------:R-:W-:-:S03]  /*0430*/  ISETP.NE.AND P1, PT, R4, RZ, PT ;  /* 0x000000ff0400720c */ /* 0x000fc60003f25270 */
[----:B------:R-:W-:-:S04]  /*0440*/  FFMA R9, -R3, R8, R6 ;  /* 0x0000000803097223 */ /* 0x000fc80000000106 */
[----:B------:R-:W-:-:S04]  /*0450*/  FFMA R9, R5, R9, R8 ;  /* 0x0000000905097223 */ /* 0x000fc80000000008 */
[----:B------:R-:W-:-:S04]  /*0460*/  FFMA R8, -R3, R9, R6 ;  /* 0x0000000903087223 */ /* 0x000fc80000000106 */
[----:B------:R-:W-:-:S06]  /*0470*/  FFMA.RZ R8, R5, R8, R9 ;  /* 0x0000000805087223 */ /* 0x000fcc000000c009 */
[----:B------:R-:W1:Y:S02]  /*0480*/  FRND.TRUNC R8, R8 ;  /* 0x0000000800087307 */ /* 0x000e64000020d000 */
[----:B-1----:R-:W-:-:S05]  /*0490*/  FFMA R6, -R3, R8, R6 ;  /* 0x0000000803067223 */ /* 0x002fca0000000106 */
[----:B------:R-:W-:-:S13]  /*04a0*/  ISETP.NE.AND P0, PT, R6, RZ, PT ;  /* 0x000000ff0600720c */ /* 0x000fda0003f05270 */
[----:B------:R-:W-:Y:S05]  /*04b0*/  @P0 BRA P1, `(.L_x_8) ;  /* 0xfffffffc00cc0947 */ /* 0x000fea000083ffff */
.L_x_7:
[----:B------:R-:W-:Y:S05]  /*04c0*/  BSYNC.RECONVERGENT B1 ;  /* 0x0000000000017941 */ /* 0x000fea0003800200 */
.L_x_6:
[----:B0-----:R-:W-:-:S04]  /*04d0*/  FMUL R3, R6, 1.1920928955078125e-07 ;  /* 0x3400000006037820 */ /* 0x001fc80000400000 */
[----:B------:R-:W-:-:S07]  /*04e0*/  FMUL R6, R10, R3 ;  /* 0x000000030a067220 */ /* 0x000fce0000400000 */
.L_x_2:
[----:B------:R-:W-:Y:S05]  /*04f0*/  BSYNC.RECONVERGENT B0 ;  /* 0x0000000000007941 */ /* 0x000fea0003800200 */
.L_x_1:
[C---:B------:R-:W-:Y:S02]  /*0500*/  FSETP.NAN.AND P0, PT, |R6|.reuse, |R6|, PT ;  /* 0x400000060600720b */ /* 0x040fe40003f08200 */
[----:B------:R-:W-:-:S04]  /*0510*/  LOP3.LUT R3, R6, 0x80000000, R2, 0xb8, !PT ;  /* 0x8000000006037812 */ /* 0x000fc800078eb802 */
[----:B------:R-:W-:-:S05]  /*0520*/  FSEL R3, R6, R3, P0 ;  /* 0x0000000306037208 */ /* 0x000fca0000000000 */
[C---:B------:R-:W-:Y:S01]  /*0530*/  FFMA R2, R3.reuse, R3, -1 ;  /* 0xbf80000003027423 */ /* 0x040fe20000000003 */
[----:B------:R-:W-:-:S03]  /*0540*/  FADD R3, R3, -1 ;  /* 0xbf80000003037421 */ /* 0x000fc60000000000 */
[----:B------:R-:W0:Y:S01]  /*0550*/  MUFU.RSQ R5, R2 ;  /* 0x0000000200057308 */ /* 0x000e220000001400 */
[C---:B------:R-:W-:Y:S02]  /*0560*/  FSETP.NEU.AND P1, PT, R2.reuse, RZ, PT ;  /* 0x000000ff0200720b */ /* 0x040fe40003f2d000 */
[----:B------:R-:W-:Y:S01]  /*0570*/  ISETP.GT.U32.AND P0, PT, R3, 0x4b000000, PT ;  /* 0x4b0000000300780c */ /* 0x000fe20003f04070 */
[----:B0-----:R-:W-:Y:S01]  /*0580*/  FMUL R7, R2, R5 ;  /* 0x0000000502077220 */ /* 0x001fe20000400000 */
[----:B------:R-:W-:-:S03]  /*0590*/  FMUL R4, R5, 0.5 ;  /* 0x3f00000005047820 */ /* 0x000fc60000400000 */
[----:B------:R-:W-:-:S04]  /*05a0*/  FFMA R5, -R7, R7, R2 ;  /* 0x0000000707057223 */ /* 0x000fc80000000102 */
        /* <DEDUP_REMOVED lines=11> */
[----:B------:R-:W-:Y:S02]  /*0660*/  IADD3 R3, PT, PT, R9, -R2, RZ ;  /* 0x8000000209037210 */ /* 0x000fe40007ffe0ff */
[----:B------:R-:W-:Y:S01]  /*0670*/  @P1 MOV R6, 0x7f800000 ;  /* 0x7f80000000061802 */ /* 0x000fe20000000f00 */
[----:B------:R-:W-:Y:S01]  /*0680*/  FFMA R4, R4, R5, -1 ;  /* 0xbf80000004047423 */ /* 0x000fe20000000005 */
[----:B------:R-:W-:-:S03]  /*0690*/  MOV R5, 0x3d39bf78 ;  /* 0x3d39bf7800057802 */ /* 0x000fc60000000f00 */
[----:B------:R-:W-:-:S04]  /*06a0*/  FADD R4, R3, R4 ;  /* 0x0000000403047221 */ /* 0x000fc80000000000 */
[----:B------:R-:W-:Y:S01]  /*06b0*/  FFMA R3, R4, -R5, 0.10546888411045074463 ;  /* 0x3dd8001204037423 */ /* 0x000fe20000000805 */
[----:B------:R-:W-:-:S03]  /*06c0*/  I2FP.F32.S32 R5, R2 ;  /* 0x0000000200057245 */ /* 0x000fc60000201400 */
[C---:B------:R-:W-:Y:S02]  /*06d0*/  FFMA R3, R4.reuse, R3, -0.13229703903198242188 ;  /* 0xbe0778e004037423 */ /* 0x040fe40000000003 */
[----:B------:R-:W-:Y:S02]  /*06e0*/  FMUL R5, R5, 1.1920928955078125e-07 ;  /* 0x3400000005057820 */ /* 0x000fe40000400000 */
[----:B------:R-:W-:-:S04]  /*06f0*/  FFMA R3, R4, R3, 0.14491446316242218018 ;  /* 0x3e14647504037423 */ /* 0x000fc80000000003 */
[----:B------:R-:W-:-:S04]  /*0700*/  FFMA R3, R4, R3, -0.16641564667224884033 ;  /* 0xbe2a68dd04037423 */ /* 0x000fc80000000003 */
[----:B------:R-:W-:-:S04]  /*0710*/  FFMA R3, R4, R3, 0.19988867640495300293 ;  /* 0x3e4caf9e04037423 */ /* 0x000fc80000000003 */
[----:B------:R-:W-:-:S04]  /*0720*/  FFMA R3, R4, R3, -0.25000196695327758789 ;  /* 0xbe80004204037423 */ /* 0x000fc80000000003 */
[----:B------:R-:W-:-:S04]  /*0730*/  FFMA R3, R4, R3, 0.33333510160446166992 ;  /* 0x3eaaaae604037423 */ /* 0x000fc80000000003 */
[----:B------:R-:W-:-:S04]  /*0740*/  FFMA R3, R4, R3, -0.5 ;  /* 0xbf00000004037423 */ /* 0x000fc80000000003 */
[C---:B------:R-:W-:Y:S02]  /*0750*/  FMUL R7, R4.reuse, R3 ;  /* 0x0000000304077220 */ /* 0x040fe40000400000 */
[----:B------:R-:W0:Y:S02]  /*0760*/  LDC.64 R2, c[0x0][0x380] ;  /* 0x0000e000ff027b82 */ /* 0x000e240000000a00 */
[----:B------:R-:W-:-:S04]  /*0770*/  FFMA R4, R4, R7, R4 ;  /* 0x0000000704047223 */ /* 0x000fc80000000004 */
[----:B------:R-:W-:Y:S01]  /*0780*/  FFMA R4, R5, 0.69314718246459960938, R4 ;  /* 0x3f31721805047823 */ /* 0x000fe20000000004 */
[C---:B------:R-:W-:Y:S01]  /*0790*/  @P2 FFMA R4, R9.reuse, R6, +INF ;  /* 0x7f80000009042423 */ /* 0x040fe20000000006 */
[----:B------:R-:W-:-:S04]  /*07a0*/  @P1 FSETP.NEU.AND P2, PT, R9, RZ, PT ;  /* 0x000000ff0900120b */ /* 0x000fc80003f4d000 */
[----:B------:R-:W-:-:S05]  /*07b0*/  @P1 FSEL R4, R4, -RZ, P2 ;  /* 0x800000ff04041208 */ /* 0x000fca0001000000 */
[----:B------:R-:W-:Y:S01]  /*07c0*/  @P0 FADD R4, R4, 0.69314718246459960938 ;  /* 0x3f31721804040421 */ /* 0x000fe20000000000 */
[----:B0-----:R-:W-:-:S05]  /*07d0*/  IMAD.WIDE.U32 R2, R0, 0x4, R2 ;  /* 0x0000000400027825 */ /* 0x001fca00078e0002 */
[----:B------:R-:W-:Y:S01]  /*07e0*/  STG.E desc[UR6][R2.64], R4 ;  /* 0x0000000402007986 */ /* 0x000fe2000c101906 */
[----:B------:R-:W-:Y:S05]  /*07f0*/  EXIT ;  /* 0x000000000000794d */ /* 0x000fea0003800000 */
.L_x_9:
        /* <DEDUP_REMOVED lines=16> */
.L_x_21:


//--------------------- .text.default_function_kernel_2 --------------------------
	.section	.text.default_function_kernel_2,"ax",@progbits
	.align	128
        .global         default_function_kernel_2
        .type           default_function_kernel_2,@function
        .size           default_function_kernel_2,(.L_x_22 - default_function_kernel_2)
        .other          default_function_kernel_2,@"STO_CUDA_ENTRY STV_DEFAULT"
default_function_kernel_2:
.text.default_function_kernel_2:
        /* <DEDUP_REMOVED lines=46> */
.L_x_14:
[----:B------:R-:W-:Y:S05]  /*02e0*/  BSYNC.RECONVERGENT B1 ;  /* 0x0000000000017941 */ /* 0x000fea0003800200 */
.L_x_13:
[----:B------:R-:W-:Y:S01]  /*02f0*/  FFMA R6, -|R5|, R3, R6 ;  /* 0x0000000305067223 */ /* 0x000fe20000000306 */
[----:B------:R-:W-:Y:S06]  /*0300*/  BRA `(.L_x_11) ;  /* 0x0000000000787947 */ /* 0x000fec0003800000 */
.L_x_12:
        /* <DEDUP_REMOVED lines=14> */
.L_x_17:
        /* <DEDUP_REMOVED lines=13> */
.L_x_16:
[----:B------:R-:W-:Y:S05]  /*04c0*/  BSYNC.RECONVERGENT B1 ;  /* 0x0000000000017941 */ /* 0x000fea0003800200 */
.L_x_15:
[----:B0-----:R-:W-:-:S04]  /*04d0*/  FMUL R3, R6, 1.1920928955078125e-07 ;  /* 0x3400000006037820 */ /* 0x001fc80000400000 */
[----:B------:R-:W-:-:S07]  /*04e0*/  FMUL R6, R10, R3 ;  /* 0x000000030a067220 */ /* 0x000fce0000400000 */
.L_x_11:
[----:B------:R-:W-:Y:S05]  /*04f0*/  BSYNC.RECONVERGENT B0 ;  /* 0x0000000000007941 */ /* 0x000fea0003800200 */
.L_x_10:
[C---:B------:R-:W-:Y:S02]  /*0500*/  FSETP.NAN.AND P0, PT, |R6|.reuse, |R6|, PT ;  /* 0x400000060600720b */ /* 0x040fe40003f08200 */
[----:B------:R-:W-:-:S04]  /*0510*/  LOP3.LUT R3, R6, 0x80000000, R2, 0xb8, !PT ;  /* 0x8000000006037812 */ /* 0x000fc800078eb802 */
[----:B------:R-:W-:Y:S01]  /*0520*/  FSEL R7, R6, R3, P0 ;  /* 0x0000000306077208 */ /* 0x000fe20000000000 */
[----:B------:R-:W-:-:S03]  /*0530*/  HFMA2 R6, -RZ, RZ, 1.625, 0 ;  /* 0x3e800000ff067431 */ /* 0x000fc600000001ff */
[C---:B------:R-:W-:Y:S01]  /*0540*/  FSETP.GT.AND P0, PT, |R7|.reuse, 8388608, PT ;  /* 0x4b0000000700780b */ /* 0x040fe20003f04200 */
[----:B------:R-:W-:-:S04]  /*0550*/  FFMA R2, R7, R7, 1 ;  /* 0x3f80000007027423 */ /* 0x000fc80000000007 */
[----:B------:R-:W0:Y:S02]  /*0560*/  MUFU.RSQ R3, R2 ;  /* 0x0000000200037308 */ /* 0x000e240000001400 */
[----:B0-----:R-:W-:-:S06]  /*0570*/  FFMA R3, R2, R3, 1 ;  /* 0x3f80000002037423 */ /* 0x001fcc0000000003 */
[----:B------:R-:W0:Y:S02]  /*0580*/  MUFU.RCP R3, R3 ;  /* 0x0000000300037308 */ /* 0x000e240000001000 */
[----:B0-----:R-:W-:Y:S01]  /*0590*/  FMUL R4, |R7|, R3 ;  /* 0x0000000307047220 */ /* 0x001fe20000400200 */
[----:B------:R-:W-:-:S03]  /*05a0*/  MOV R3, 0x3d39bf78 ;  /* 0x3d39bf7800037802 */ /* 0x000fc60000000f00 */
[----:B------:R-:W-:-:S05]  /*05b0*/  FFMA R4, |R7|, R4, |R7| ;  /* 0x0000000407047223 */ /* 0x000fca0000000607 */
[----:B------:R-:W-:-:S04]  /*05c0*/  FSEL R8, |R7|, R4, P0 ;  /* 0x0000000407087208 */ /* 0x000fc80000000200 */
[C---:B------:R-:W-:Y:S01]  /*05d0*/  ISETP.GE.U32.AND P1, PT, R8.reuse, 0x7f800000, PT ;  /* 0x7f8000000800780c */ /* 0x040fe20003f26070 */
[----:B------:R-:W-:-:S03]  /*05e0*/  FADD.RZ R4, R8, 1 ;  /* 0x3f80000008047421 */ /* 0x000fc6000000c000 */
[----:B------:R-:W-:Y:S02]  /*05f0*/  ISETP.GT.AND P2, PT, R8, -0x40800000, P1 ;  /* 0xbf8000000800780c */ /* 0x000fe40000f44270 */
[----:B------:R-:W-:-:S04]  /*0600*/  IADD3 R4, PT, PT, R4, -0x3f400000, RZ ;  /* 0xc0c0000004047810 */ /* 0x000fc80007ffe0ff */
[----:B------:R-:W-:-:S04]  /*0610*/  LOP3.LUT R4, R4, 0xff800000, RZ, 0xc0, !PT ;  /* 0xff80000004047812 */ /* 0x000fc800078ec0ff */
[----:B------:R-:W-:Y:S02]  /*0620*/  IADD3 R5, PT, PT, -R4, 0x40800000, RZ ;  /* 0x4080000004057810 */ /* 0x000fe40007ffe1ff */
[-C--:B------:R-:W-:Y:S02]  /*0630*/  IADD3 R2, PT, PT, R8, -R4.reuse, RZ ;  /* 0x8000000408027210 */ /* 0x080fe40007ffe0ff */
[----:B------:R-:W-:Y:S01]  /*0640*/  I2FP.F32.S32 R4, R4 ;  /* 0x0000000400047245 */ /* 0x000fe20000201400 */
[----:B------:R-:W-:-:S04]  /*0650*/  FFMA R5, R5, R6, -1 ;  /* 0xbf80000005057423 */ /* 0x000fc80000000006 */
[----:B------:R-:W-:Y:S01]  /*0660*/  FADD R2, R2, R5 ;  /* 0x0000000502027221 */ /* 0x000fe20000000000 */
[----:B------:R-:W-:Y:S01]  /*0670*/  FMUL R4, R4, 1.1920928955078125e-07 ;  /* 0x3400000004047820 */ /* 0x000fe20000400000 */
[----:B------:R-:W-:Y:S02]  /*0680*/  @P1 MOV R5, 0x7f800000 ;  /* 0x7f80000000051802 */ /* 0x000fe40000000f00 */
        /* <DEDUP_REMOVED lines=9> */
[----:B------:R-:W-:-:S04]  /*0720*/  FFMA R3, R2, R3, R2 ;  /* 0x0000000302037223 */ /* 0x000fc80000000002 */
[----:B------:R-:W-:Y:S01]  /*0730*/  FFMA R4, R4, 0.69314718246459960938, R3 ;  /* 0x3f31721804047823 */ /* 0x000fe20000000003 */
[C---:B------:R-:W-:Y:S01]  /*0740*/  @P2 FFMA R4, R8.reuse, R5, +INF ;  /* 0x7f80000008042423 */ /* 0x040fe20000000005 */
[----:B------:R-:W0:Y:S01]  /*0750*/  LDC.64 R2, c[0x0][0x380] ;  /* 0x0000e000ff027b82 */ /* 0x000e220000000a00 */
[----:B------:R-:W-:-:S04]  /*0760*/  @P1 FSETP.NEU.AND P2, PT, R8, RZ, PT ;  /* 0x000000ff0800120b */ /* 0x000fc80003f4d000 */
[----:B------:R-:W-:-:S04]  /*0770*/  @P1 FSEL R4, R4, -RZ, P2 ;  /* 0x800000ff04041208 */ /* 0x000fc80001000000 */
[----:B------:R-:W-:-:S05]  /*0780*/  MOV R5, R4 ;  /* 0x0000000400057202 */ /* 0x000fca0000000f00 */
[----:B------:R-:W-:Y:S01]  /*0790*/  @P0 FADD R5, R5, 0.69314718246459960938 ;  /* 0x3f31721805050421 */ /* 0x000fe20000000000 */
[----:B------:R-:W-:-:S04]  /*07a0*/  FSETP.NAN.AND P0, PT, |R7|, |R7|, PT ;  /* 0x400000070700720b */ /* 0x000fc80003f08200 */
[----:B------:R-:W-:-:S04]  /*07b0*/  LOP3.LUT R4, R5, 0x80000000, R7, 0xb8, !PT ;  /* 0x8000000005047812 */ /* 0x000fc800078eb807 */
[----:B------:R-:W-:Y:S01]  /*07c0*/  FSEL R5, R4, R5, !P0 ;  /* 0x0000000504057208 */ /* 0x000fe20004000000 */
[----:B0-----:R-:W-:-:S05]  /*07d0*/  IMAD.WIDE.U32 R2, R0, 0x4, R2 ;  /* 0x0000000400027825 */ /* 0x001fca00078e0002 */
[----:B------:R-:W-:Y:S01]  /*07e0*/  STG.E desc[UR6][R2.64], R5 ;  /* 0x0000000502007986 */ /* 0x000fe2000c101906 */
[----:B------:R-:W-:Y:S05]  /*07f0*/  EXIT ;  /* 0x000000000000794d */ /* 0x000fea0003800000 */
.L_x_18:
        /* <DEDUP_REMOVED lines=16> */
.L_x_22:


//--------------------- .text.default_function_kernel_1 --------------------------
	.section	.text.default_function_kernel_1,"ax",@progbits
	.align	128
        .global         default_function_kernel_1
        .type           default_function_kernel_1,@function
        .size           default_function_kernel_1,(.L_x_23 - default_function_kernel_1)
        .other          default_function_kernel_1,@"STO_CUDA_ENTRY STV_DEFAULT"
default_function_kernel_1:
.text.default_function_kernel_1:
[----:B------:R-:W-:Y:S01]  /*0000*/  LDC R1, c[0x0][0x37c] ;  /* 0x0000df00ff017b82 */ /* 0x000fe20000000800 */
[----:B------:R-:W0:Y:S07]  /*0010*/  S2R R0, SR_CTAID.X ;  /* 0x0000000000007919 */ /* 0x000e2e0000002500 */
[----:B------:R-:W0:Y:S01]  /*0020*/  LDC.64 R2, c[0x0][0x388] ;  /* 0x0000e200ff027b82 */ /* 0x000e220000000a00 */
[----:B------:R-:W1:Y:S01]  /*0030*/  LDCU.64 UR4, c[0x0][0x358] ;  /* 0x00006b00ff0477ac */ /* 0x000e620008000a00 */
[----:B0-----:R-:W-:-:S06]  /*0040*/  IMAD.WIDE.U32 R2, R0, 0x4, R2 ;  /* 0x0000000400027825 */ /* 0x001fcc00078e0002 */
[----:B-1----:R-:W2:Y:S02]  /*0050*/  LDG.E.CONSTANT R2, desc[UR4][R2.64] ;  /* 0x0000000402027981 */ /* 0x002ea4000c1e9900 */
[----:B--2---:R-:W-:-:S04]  /*0060*/  FFMA R5, R2, R2, -1 ;  /* 0xbf80000002057423 */ /* 0x004fc80000000002 */
[----:B------:R-:W0:Y:S01]  /*0070*/  MUFU.RSQ R4, R5 ;  /* 0x0000000500047308 */ /* 0x000e220000001400 */
[C---:B------:R-:W-:Y:S01]  /*0080*/  FSETP.NEU.AND P1, PT, R5.reuse, RZ, PT ;  /* 0x000000ff0500720b */ /* 0x040fe20003f2d000 */
[----:B0-----:R-:W-:Y:S01]  /*0090*/  FMUL R6, R5, R4 ;  /* 0x0000000405067220 */ /* 0x001fe20000400000 */
[----:B------:R-:W-:Y:S01]  /*00a0*/  FMUL R7, R4, 0.5 ;  /* 0x3f00000004077820 */ /* 0x000fe20000400000 */
[----:B------:R-:W-:Y:S02]  /*00b0*/  FADD R4, R2, -1 ;  /* 0xbf80000002047421 */ /* 0x000fe40000000000 */
[----:B------:R-:W-:-:S03]  /*00c0*/  FFMA R8, -R6, R6, R5 ;  /* 0x0000000606087223 */ /* 0x000fc60000000105 */
[----:B------:R-:W-:Y:S01]  /*00d0*/  ISETP.GT.U32.AND P0, PT, R4, 0x4b000000, PT ;  /* 0x4b0000000400780c */ /* 0x000fe20003f04070 */
[----:B------:R-:W-:Y:S01]  /*00e0*/  FFMA R7, R7, R8, R6 ;  /* 0x0000000807077223 */ /* 0x000fe20000000006 */
[----:B------:R-:W-:Y:S01]  /*00f0*/  HFMA2 R6, -RZ, RZ, 1.625, 0 ;  /* 0x3e800000ff067431 */ /* 0x000fe200000001ff */
[----:B------:R-:W-:-:S03]  /*0100*/  MOV R8, 0x3d39bf78 ;  /* 0x3d39bf7800087802 */ /* 0x000fc60000000f00 */
        /* <DEDUP_REMOVED lines=27> */
[----:B------:R-:W-:Y:S01]  /*02c0*/  @P1 FSETP.NEU.AND P2, PT, R7, RZ, PT ;  /* 0x000000ff0700120b */ /* 0x000fe20003f4d000 */
[----:B------:R-:W0:Y:S03]  /*02d0*/  LDC.64 R4, c[0x0][0x380] ;  /* 0x0000e000ff047b82 */ /* 0x000e260000000a00 */
[----:B------:R-:W-:-:S05]  /*02e0*/  @P1 FSEL R3, R3, -RZ, P2 ;  /* 0x800000ff03031208 */ /* 0x000fca0001000000 */
[----:B------:R-:W-:-:S04]  /*02f0*/  @P0 FADD R3, R3, 0.69314718246459960938 ;  /* 0x3f31721803030421 */ /* 0x000fc80000000000 */
[----:B------:R-:W-:-:S04]  /*0300*/  FADD R2, R2, -R3 ;  /* 0x8000000302027221 */ /* 0x000fc80000000000 */
[----:B------:R-:W-:-:S06]  /*0310*/  FMUL.RZ R7, R2, 0.15915493667125701904 ;  /* 0x3e22f98302077820 */ /* 0x000fcc000040c000 */
[----:B------:R-:W1:Y:S01]  /*0320*/  MUFU.COS R7, R7 ;  /* 0x0000000700077308 */ /* 0x000e620000000000 */
[----:B0-----:R-:W-:-:S05]  /*0330*/  IMAD.WIDE.U32 R2, R0, 0x4, R4 ;  /* 0x0000000400027825 */ /* 0x001fca00078e0004 */
[----:B-1----:R-:W-:Y:S01]  /*0340*/  STG.E desc[UR4][R2.64], R7 ;  /* 0x0000000702007986 */ /* 0x002fe2000c101904 */
[----:B------:R-:W-:Y:S05]  /*0350*/  EXIT ;  /* 0x000000000000794d */ /* 0x000fea0003800000 */
.L_x_19:
        /* <DEDUP_REMOVED lines=10> */
.L_x_23:


//--------------------- .nv.shared.reserved.0     --------------------------
	.section	.nv.shared.reserved.0,"aw",@nobits
	.weak		__nv_reservedSMEM_offset_0_alias
	.size		__nv_reservedSMEM_offset_0_alias, 0, 64
	.other		__nv_reservedSMEM_offset_0_alias,@"STO_CUDA_RESERVED_SHARED STV_DEFAULT"
__nv_reservedSMEM_offset_0_alias:
	.zero		0
	.zero		64


//--------------------- .nv.constant0.default_function_kernel --------------------------
	.section	.nv.constant0.default_function_kernel,"a",@progbits
	.sectionflags	@""
	.align	4
.nv.constant0.default_function_kernel:
	.zero		912


//--------------------- .nv.constant0.default_function_kernel_3 --------------------------
	.section	.nv.constant0.default_function_kernel_3,"a",@progbits
	.sectionflags	@""
	.align	4
.nv.constant0.default_function_kernel_3:
	.zero		920


//--------------------- .nv.constant0.default_function_kernel_2 --------------------------
	.section	.nv.constant0.default_function_kernel_2,"a",@progbits
	.sectionflags	@""
	.align	4
.nv.constant0.default_function_kernel_2:
	.zero		920


//--------------------- .nv.constant0.default_function_kernel_1 --------------------------
	.section	.nv.constant0.default_function_kernel_1,"a",@progbits
	.sectionflags	@""
	.align	4
.nv.constant0.default_function_kernel_1:
	.zero		912


//--------------------- SYMBOLS --------------------------

	.type		.nv.reservedSmem.offset0,@object
	.size		.nv.reservedSmem.offset0,0x4
